	.headerflags	@"EF_CUDA_TEXMODE_UNIFIED EF_CUDA_64BIT_ADDRESS EF_CUDA_ACCELERATORS EF_CUDA_SM90 EF_CUDA_VIRTUAL_SM(EF_CUDA_SM90)"
	.elftype	@"ET_EXEC"


//--------------------- .nv.info                  --------------------------
	.section	.nv.info,"",@"SHT_CUDA_INFO"
	.align	4


	//----- nvinfo : EIATTR_REGCOUNT
	.align		4
        /*0000*/ 	.byte	0x04, 0x2f
        /*0002*/ 	.short	(.L_1 - .L_0)
	.align		4
.L_0:
        /*0004*/ 	.word	index@(triton_poi_fused_convolution_leaky_relu_leaky_relu_backward_7)
        /*0008*/ 	.word	0x0000000c


	//----- nvinfo : EIATTR_MIN_STACK_SIZE
	.align		4
.L_1:
        /*000c*/ 	.byte	0x04, 0x12
        /*000e*/ 	.short	(.L_3 - .L_2)
	.align		4
.L_2:
        /*0010*/ 	.word	index@(triton_poi_fused_convolution_leaky_relu_leaky_relu_backward_7)
        /*0014*/ 	.word	0x00000000


	//----- nvinfo : EIATTR_FRAME_SIZE
	.align		4
.L_3:
        /*0018*/ 	.byte	0x04, 0x11
        /*001a*/ 	.short	(.L_5 - .L_4)
	.align		4
.L_4:
        /*001c*/ 	.word	index@(triton_poi_fused_convolution_leaky_relu_leaky_relu_backward_7)
        /*0020*/ 	.word	0x00000000


	//----- nvinfo : EIATTR_MIN_STACK_SIZE
	.align		4
.L_5:
        /*0024*/ 	.byte	0x04, 0x12
        /*0026*/ 	.short	(.L_7 - .L_6)
	.align		4
.L_6:
        /*0028*/ 	.word	index@(triton_poi_fused_convolution_leaky_relu_leaky_relu_backward_7)
        /*002c*/ 	.word	0x00000000
.L_7:


//--------------------- .nv.info.triton_poi_fused_convolution_leaky_relu_leaky_relu_backward_7 --------------------------
	.section	.nv.info.triton_poi_fused_convolution_leaky_relu_leaky_relu_backward_7,"",@"SHT_CUDA_INFO"
	.sectionflags	@""
	.align	4


	//----- nvinfo : EIATTR_CUDA_API_VERSION
	.align		4
        /*0000*/ 	.byte	0x04, 0x37
        /*0002*/ 	.short	(.L_9 - .L_8)
.L_8:
        /*0004*/ 	.word	0x0000007c


	//----- nvinfo : EIATTR_KPARAM_INFO
	.align		4
.L_9:
        /*0008*/ 	.byte	0x04, 0x17
        /*000a*/ 	.short	(.L_11 - .L_10)
.L_10:
        /*000c*/ 	.word	0x00000000
        /*0010*/ 	.short	0x0003
        /*0012*/ 	.short	0x0018
        /*0014*/ 	.byte	0x00, 0xf0, 0x11, 0x00


	//----- nvinfo : EIATTR_KPARAM_INFO
	.align		4
.L_11:
        /*0018*/ 	.byte	0x04, 0x17
        /*001a*/ 	.short	(.L_13 - .L_12)
.L_12:
        /*001c*/ 	.word	0x00000000
        /*0020*/ 	.short	0x0002
        /*0022*/ 	.short	0x0010
        /*0024*/ 	.byte	0x00, 0xf4, 0x21, 0x00


	//----- nvinfo : EIATTR_KPARAM_INFO
	.align		4
.L_13:
        /*0028*/ 	.byte	0x04, 0x17
        /*002a*/ 	.short	(.L_15 - .L_14)
.L_14:
        /*002c*/ 	.word	0x00000000
        /*0030*/ 	.short	0x0001
        /*0032*/ 	.short	0x0008
        /*0034*/ 	.byte	0x00, 0xf4, 0x21, 0x00


	//----- nvinfo : EIATTR_KPARAM_INFO
	.align		4
.L_15:
        /*0038*/ 	.byte	0x04, 0x17
        /*003a*/ 	.short	(.L_17 - .L_16)
.L_16:
        /*003c*/ 	.word	0x00000000
        /*0040*/ 	.short	0x0000
        /*0042*/ 	.short	0x0000
        /*0044*/ 	.byte	0x00, 0xf4, 0x21, 0x00


	//----- nvinfo : EIATTR_SPARSE_MMA_MASK
	.align		4
.L_17:
        /*0048*/ 	.byte	0x03, 0x50
        /*004a*/ 	.short	0x0000


	//----- nvinfo : EIATTR_MAXREG_COUNT
	.align		4
        /*004c*/ 	.byte	0x03, 0x1b
        /*004e*/ 	.short	0x00ff


	//----- nvinfo : EIATTR_EXIT_INSTR_OFFSETS
	.align		4
        /*0050*/ 	.byte	0x04, 0x1c
        /*0052*/ 	.short	(.L_19 - .L_18)


	//   ....[0]....
.L_18:
        /*0054*/ 	.word	0x00000240


	//----- nvinfo : EIATTR_REQNTID
	.align		4
.L_19:
        /*0058*/ 	.byte	0x04, 0x10
        /*005a*/ 	.short	(.L_21 - .L_20)
.L_20:
        /*005c*/ 	.word	0x00000080
        /*0060*/ 	.word	0x00000001
        /*0064*/ 	.word	0x00000001


	//----- nvinfo : EIATTR_CBANK_PARAM_SIZE
	.align		4
.L_21:
        /*0068*/ 	.byte	0x03, 0x19
        /*006a*/ 	.short	0x001c


	//----- nvinfo : EIATTR_PARAM_CBANK
	.align		4
        /*006c*/ 	.byte	0x04, 0x0a
        /*006e*/ 	.short	(.L_23 - .L_22)
	.align		4
.L_22:
        /*0070*/ 	.word	index@(.nv.constant0.triton_poi_fused_convolution_leaky_relu_leaky_relu_backward_7)
        /*0074*/ 	.short	0x0210
        /*0076*/ 	.short	0x001c


	//----- nvinfo : EIATTR_SW_WAR
	.align		4
.L_23:
        /*0078*/ 	.byte	0x04, 0x36
        /*007a*/ 	.short	(.L_25 - .L_24)
.L_24:
        /*007c*/ 	.word	0x00000008
.L_25:


//--------------------- .nv.callgraph             --------------------------
	.section	.nv.callgraph,"",@"SHT_CUDA_CALLGRAPH"
	.align	4
	.sectionentsize	8
	.align		4
        /*0000*/ 	.word	0x00000000
	.align		4
        /*0004*/ 	.word	0xffffffff
	.align		4
        /*0008*/ 	.word	0x00000000
	.align		4
        /*000c*/ 	.word	0xfffffffe
	.align		4
        /*0010*/ 	.word	0x00000000
	.align		4
        /*0014*/ 	.word	0xfffffffd
	.align		4
        /*0018*/ 	.word	0x00000000
	.align		4
        /*001c*/ 	.word	0xfffffffc


//--------------------- .text.triton_poi_fused_convolution_leaky_relu_leaky_relu_backward_7 --------------------------
	.section	.text.triton_poi_fused_convolution_leaky_relu_leaky_relu_backward_7,"ax",@progbits
	.align	128
        .global         triton_poi_fused_convolution_leaky_relu_leaky_relu_backward_7
        .type           triton_poi_fused_convolution_leaky_relu_leaky_relu_backward_7,@function
        .size           triton_poi_fused_convolution_leaky_relu_leaky_relu_backward_7,(.L_x_1 - triton_poi_fused_convolution_leaky_relu_leaky_relu_backward_7)
        .other          triton_poi_fused_convolution_leaky_relu_leaky_relu_backward_7,@"STO_CUDA_ENTRY STV_DEFAULT"
triton_poi_fused_convolution_leaky_relu_leaky_relu_backward_7:
.text.triton_poi_fused_convolution_leaky_relu_leaky_relu_backward_7:
[----:B------:R-:W-:Y:S01]  /*0000*/  LDC R1, c[0x0][0x28] ;  /* 0x00000a00ff017b82 */ /* 0x000fe20000000800 */
[----:B------:R-:W1:Y:S07]  /*0010*/  S2R R0, SR_TID.X ;  /* 0x0000000000007919 */ /* 0x000e6e0000002100 */
[----:B------:R-:W2:Y:S01]  /*0020*/  LDC.64 R2, c[0x0][0x210] ;  /* 0x00008400ff027b82 */ /* 0x000ea20000000a00 */
[----:B------:R-:W-:Y:S01]  /*0030*/  ULDC.64 UR4, c[0x0][0x208] ;  /* 0x0000820000047ab9 */ /* 0x000fe20000000a00 */
[----:B------:R-:W-:Y:S01]  /*0040*/  ULDC.64 UR6, c[0x0][0x220] ;  /* 0x0000880000067ab9 */ /* 0x000fe20000000a00 */
[----:B------:R-:W3:Y:S05]  /*0050*/  S2R R7, SR_CTAID.X ;  /* 0x0000000000077919 */ /* 0x000eea0000002500 */
[----:B------:R-:W4:Y:S01]  /*0060*/  LDC.64 R4, c[0x0][0x218] ;  /* 0x00008600ff047b82 */ /* 0x000f220000000a00 */
[----:B-1----:R-:W-:Y:S01]  /*0070*/  IMAD.SHL.U32 R0, R0, 0x2, RZ ;  /* 0x0000000200007824 */ /* 0x002fe200078e00ff */
[----:B---3--:R-:W-:-:S04]  /*0080*/  SHF.R.S32.HI R6, RZ, 0x17, R7 ;  /* 0x00000017ff067819 */ /* 0x008fc80000011407 */
[----:B------:R-:W-:Y:S02]  /*0090*/  LOP3.LUT R0, R0, 0xfe, RZ, 0xc0, !PT ;  /* 0x000000fe00007812 */ /* 0x000fe400078ec0ff */
[----:B------:R-:W-:-:S03]  /*00a0*/  SGXT R6, R6, 0x1 ;  /* 0x000000010606781a */ /* 0x000fc60000000200 */
[----:B------:R-:W-:-:S04]  /*00b0*/  IMAD R7, R7, 0x100, R0 ;  /* 0x0000010007077824 */ /* 0x000fc800078e0200 */
[----:B--2---:R-:W-:Y:S01]  /*00c0*/  IMAD.WIDE R2, R7, 0x4, R2 ;  /* 0x0000000407027825 */ /* 0x004fe200078e0202 */
[----:B------:R-:W-:-:S04]  /*00d0*/  LEA.HI R6, R6, R7, RZ, 0x2 ;  /* 0x0000000706067211 */ /* 0x000fc800078f10ff */
[--C-:B------:R-:W-:Y:S01]  /*00e0*/  SHF.R.S32.HI R0, RZ, 0x2, R6.reuse ;  /* 0x00000002ff007819 */ /* 0x100fe20000011406 */
[----:B------:R-:W2:Y:S01]  /*00f0*/  LDG.E.64 R2, desc[UR4][R2.64] ;  /* 0x0000000402027981 */ /* 0x000ea2000c1e1b00 */
[----:B------:R-:W-:-:S04]  /*0100*/  SHF.R.S32.HI R9, RZ, 0x1f, R6 ;  /* 0x0000001fff097819 */ /* 0x000fc80000011406 */
[----:B------:R-:W-:-:S04]  /*0110*/  LEA.HI R9, R9, R0, RZ, 0x9 ;  /* 0x0000000009097211 */ /* 0x000fc800078f48ff */
[----:B------:R-:W-:-:S05]  /*0120*/  LOP3.LUT R9, R9, 0xfffffe00, RZ, 0xc0, !PT ;  /* 0xfffffe0009097812 */ /* 0x000fca00078ec0ff */
[----:B------:R-:W-:-:S04]  /*0130*/  IMAD.IADD R9, R0, 0x1, -R9 ;  /* 0x0000000100097824 */ /* 0x000fc800078e0a09 */
[----:B----4-:R-:W-:-:S06]  /*0140*/  IMAD.WIDE R4, R9, 0x4, R4 ;  /* 0x0000000409047825 */ /* 0x010fcc00078e0204 */
[----:B------:R-:W2:Y:S02]  /*0150*/  LDG.E.EL R4, desc[UR4][R4.64] ;  /* 0x0000000404047981 */ /* 0x000ea4000c2e1900 */
[CC--:B--2---:R-:W-:Y:S02]  /*0160*/  FSETP.GT.AND P1, PT, R2.reuse, -R4.reuse, PT ;  /* 0x800000040200720b */ /* 0x0c4fe40003f24000 */
[C---:B------:R-:W-:Y:S01]  /*0170*/  FSETP.GT.AND P0, PT, R3.reuse, -R4, PT ;  /* 0x800000040300720b */ /* 0x040fe20003f04000 */
[--C-:B------:R-:W-:Y:S01]  /*0180*/  FADD R0, R2, R4.reuse ;  /* 0x0000000402007221 */ /* 0x100fe20000000000 */
[----:B------:R-:W-:-:S09]  /*0190*/  FADD R6, R3, R4 ;  /* 0x0000000403067221 */ /* 0x000fd20000000000 */
[----:B------:R-:W-:Y:S02]  /*01a0*/  @!P1 FMUL R0, R0, 0.10000000149011611938 ;  /* 0x3dcccccd00009820 */ /* 0x000fe40000400000 */
[----:B------:R-:W-:-:S03]  /*01b0*/  @!P0 FMUL R6, R6, 0.10000000149011611938 ;  /* 0x3dcccccd06068820 */ /* 0x000fc60000400000 */
[----:B------:R-:W-:Y:S02]  /*01c0*/  FSETP.GT.AND P1, PT, R0, RZ, PT ;  /* 0x000000ff0000720b */ /* 0x000fe40003f24000 */
[----:B------:R-:W-:Y:S02]  /*01d0*/  FSETP.GT.AND P0, PT, R6, RZ, PT ;  /* 0x000000ff0600720b */ /* 0x000fe40003f04000 */
[----:B------:R-:W-:Y:S02]  /*01e0*/  SEL R0, RZ, 0x1, !P1 ;  /* 0x00000001ff007807 */ /* 0x000fe40004800000 */
[----:B------:R-:W-:Y:S02]  /*01f0*/  SEL R5, RZ, 0x100, !P0 ;  /* 0x00000100ff057807 */ /* 0x000fe40004000000 */
[----:B------:R-:W-:-:S03]  /*0200*/  IADD3 R2, P2, R7, UR6, RZ ;  /* 0x0000000607027c10 */ /* 0x000fc6000ff5e0ff */
[----:B------:R-:W-:Y:S01]  /*0210*/  IMAD.IADD R5, R0, 0x1, R5 ;  /* 0x0000000100057824 */ /* 0x000fe200078e0205 */
[----:B------:R-:W-:-:S05]  /*0220*/  LEA.HI.X.SX32 R3, R7, UR7, 0x1, P2 ;  /* 0x0000000707037c11 */ /* 0x000fca00090f0eff */
[----:B------:R-:W-:Y:S01]  /*0230*/  STG.E.U16 desc[UR4][R2.64], R5 ;  /* 0x0000000502007986 */ /* 0x000fe2000c101504 */
[----:B------:R-:W-:Y:S05]  /*0240*/  EXIT ;  /* 0x000000000000794d */ /* 0x000fea0003800000 */
.L_x_0:
[----:B------:R-:W-:-:S00]  /*0250*/  BRA `(.L_x_0) ;  /* 0xfffffffc00fc7947 */ /* 0x000fc0000383ffff */
[----:B------:R-:W-:-:S00]  /*0260*/  NOP ;  /* 0x0000000000007918 */ /* 0x000fc00000000000 */
        /* <DEDUP_REMOVED lines=9> */
.L_x_1:


//--------------------- .nv.constant0.triton_poi_fused_convolution_leaky_relu_leaky_relu_backward_7 --------------------------
	.section	.nv.constant0.triton_poi_fused_convolution_leaky_relu_leaky_relu_backward_7,"a",@progbits
	.sectionflags	@""
	.align	4
.nv.constant0.triton_poi_fused_convolution_leaky_relu_leaky_relu_backward_7:
	.zero		556
